	.headerflags	@"EF_CUDA_TEXMODE_UNIFIED EF_CUDA_64BIT_ADDRESS EF_CUDA_ACCELERATORS EF_CUDA_SM90 EF_CUDA_VIRTUAL_SM(EF_CUDA_SM90)"
	.elftype	@"ET_EXEC"


//--------------------- .nv.info                  --------------------------
	.section	.nv.info,"",@"SHT_CUDA_INFO"
	.align	4


	//----- nvinfo : EIATTR_REGCOUNT
	.align		4
        /*0000*/ 	.byte	0x04, 0x2f
        /*0002*/ 	.short	(.L_3 - .L_2)
	.align		4
.L_2:
        /*0004*/ 	.word	index@(triton_poi_fused__native_batch_norm_legit_no_training_add_convolution_relu_1)
        /*0008*/ 	.word	0x0000001c


	//----- nvinfo : EIATTR_MIN_STACK_SIZE
	.align		4
.L_3:
        /*000c*/ 	.byte	0x04, 0x12
        /*000e*/ 	.short	(.L_5 - .L_4)
	.align		4
.L_4:
        /*0010*/ 	.word	index@(triton_poi_fused__native_batch_norm_legit_no_training_add_convolution_relu_1)
        /*0014*/ 	.word	0x00000000


	//----- nvinfo : EIATTR_FRAME_SIZE
	.align		4
.L_5:
        /*0018*/ 	.byte	0x04, 0x11
        /*001a*/ 	.short	(.L_7 - .L_6)
	.align		4
.L_6:
        /*001c*/ 	.word	index@(triton_poi_fused__native_batch_norm_legit_no_training_add_convolution_relu_1)
        /*0020*/ 	.word	0x00000000


	//----- nvinfo : EIATTR_MIN_STACK_SIZE
	.align		4
.L_7:
        /*0024*/ 	.byte	0x04, 0x12
        /*0026*/ 	.short	(.L_9 - .L_8)
	.align		4
.L_8:
        /*0028*/ 	.word	index@(triton_poi_fused__native_batch_norm_legit_no_training_add_convolution_relu_1)
        /*002c*/ 	.word	0x00000000
.L_9:


//--------------------- .nv.info.triton_poi_fused__native_batch_norm_legit_no_training_add_convolution_relu_1 --------------------------
	.section	.nv.info.triton_poi_fused__native_batch_norm_legit_no_training_add_convolution_relu_1,"",@"SHT_CUDA_INFO"
	.sectionflags	@""
	.align	4


	//----- nvinfo : EIATTR_CUDA_API_VERSION
	.align		4
        /*0000*/ 	.byte	0x04, 0x37
        /*0002*/ 	.short	(.L_11 - .L_10)
.L_10:
        /*0004*/ 	.word	0x0000007c


	//----- nvinfo : EIATTR_KPARAM_INFO
	.align		4
.L_11:
        /*0008*/ 	.byte	0x04, 0x17
        /*000a*/ 	.short	(.L_13 - .L_12)
.L_12:
        /*000c*/ 	.word	0x00000000
        /*0010*/ 	.short	0x0008
        /*0012*/ 	.short	0x0040
        /*0014*/ 	.byte	0x00, 0xf0, 0x11, 0x00


	//----- nvinfo : EIATTR_KPARAM_INFO
	.align		4
.L_13:
        /*0018*/ 	.byte	0x04, 0x17
        /*001a*/ 	.short	(.L_15 - .L_14)
.L_14:
        /*001c*/ 	.word	0x00000000
        /*0020*/ 	.short	0x0007
        /*0022*/ 	.short	0x0038
        /*0024*/ 	.byte	0x00, 0xf4, 0x21, 0x00


	//----- nvinfo : EIATTR_KPARAM_INFO
	.align		4
.L_15:
        /*0028*/ 	.byte	0x04, 0x17
        /*002a*/ 	.short	(.L_17 - .L_16)
.L_16:
        /*002c*/ 	.word	0x00000000
        /*0030*/ 	.short	0x0006
        /*0032*/ 	.short	0x0030
        /*0034*/ 	.byte	0x00, 0xf4, 0x21, 0x00


	//----- nvinfo : EIATTR_KPARAM_INFO
	.align		4
.L_17:
        /*0038*/ 	.byte	0x04, 0x17
        /*003a*/ 	.short	(.L_19 - .L_18)
.L_18:
        /*003c*/ 	.word	0x00000000
        /*0040*/ 	.short	0x0005
        /*0042*/ 	.short	0x0028
        /*0044*/ 	.byte	0x00, 0xf4, 0x21, 0x00


	//----- nvinfo : EIATTR_KPARAM_INFO
	.align		4
.L_19:
        /*0048*/ 	.byte	0x04, 0x17
        /*004a*/ 	.short	(.L_21 - .L_20)
.L_20:
        /*004c*/ 	.word	0x00000000
        /*0050*/ 	.short	0x0004
        /*0052*/ 	.short	0x0020
        /*0054*/ 	.byte	0x00, 0xf4, 0x21, 0x00


	//----- nvinfo : EIATTR_KPARAM_INFO
	.align		4
.L_21:
        /*0058*/ 	.byte	0x04, 0x17
        /*005a*/ 	.short	(.L_23 - .L_22)
.L_22:
        /*005c*/ 	.word	0x00000000
        /*0060*/ 	.short	0x0003
        /*0062*/ 	.short	0x0018
        /*0064*/ 	.byte	0x00, 0xf4, 0x21, 0x00


	//----- nvinfo : EIATTR_KPARAM_INFO
	.align		4
.L_23:
        /*0068*/ 	.byte	0x04, 0x17
        /*006a*/ 	.short	(.L_25 - .L_24)
.L_24:
        /*006c*/ 	.word	0x00000000
        /*0070*/ 	.short	0x0002
        /*0072*/ 	.short	0x0010
        /*0074*/ 	.byte	0x00, 0xf4, 0x21, 0x00


	//----- nvinfo : EIATTR_KPARAM_INFO
	.align		4
.L_25:
        /*0078*/ 	.byte	0x04, 0x17
        /*007a*/ 	.short	(.L_27 - .L_26)
.L_26:
        /*007c*/ 	.word	0x00000000
        /*0080*/ 	.short	0x0001
        /*0082*/ 	.short	0x0008
        /*0084*/ 	.byte	0x00, 0xf4, 0x21, 0x00


	//----- nvinfo : EIATTR_KPARAM_INFO
	.align		4
.L_27:
        /*0088*/ 	.byte	0x04, 0x17
        /*008a*/ 	.short	(.L_29 - .L_28)
.L_28:
        /*008c*/ 	.word	0x00000000
        /*0090*/ 	.short	0x0000
        /*0092*/ 	.short	0x0000
        /*0094*/ 	.byte	0x00, 0xf4, 0x21, 0x00


	//----- nvinfo : EIATTR_SPARSE_MMA_MASK
	.align		4
.L_29:
        /*0098*/ 	.byte	0x03, 0x50
        /*009a*/ 	.short	0x0000


	//----- nvinfo : EIATTR_MAXREG_COUNT
	.align		4
        /*009c*/ 	.byte	0x03, 0x1b
        /*009e*/ 	.short	0x00ff


	//----- nvinfo : EIATTR_EXIT_INSTR_OFFSETS
	.align		4
        /*00a0*/ 	.byte	0x04, 0x1c
        /*00a2*/ 	.short	(.L_31 - .L_30)


	//   ....[0]....
.L_30:
        /*00a4*/ 	.word	0x00000570


	//   ....[1]....
        /*00a8*/ 	.word	0x00000590


	//----- nvinfo : EIATTR_REQNTID
	.align		4
.L_31:
        /*00ac*/ 	.byte	0x04, 0x10
        /*00ae*/ 	.short	(.L_33 - .L_32)
.L_32:
        /*00b0*/ 	.word	0x00000080
        /*00b4*/ 	.word	0x00000001
        /*00b8*/ 	.word	0x00000001


	//----- nvinfo : EIATTR_CBANK_PARAM_SIZE
	.align		4
.L_33:
        /*00bc*/ 	.byte	0x03, 0x19
        /*00be*/ 	.short	0x0044


	//----- nvinfo : EIATTR_PARAM_CBANK
	.align		4
        /*00c0*/ 	.byte	0x04, 0x0a
        /*00c2*/ 	.short	(.L_35 - .L_34)
	.align		4
.L_34:
        /*00c4*/ 	.word	index@(.nv.constant0.triton_poi_fused__native_batch_norm_legit_no_training_add_convolution_relu_1)
        /*00c8*/ 	.short	0x0210
        /*00ca*/ 	.short	0x0044


	//----- nvinfo : EIATTR_SW_WAR
	.align		4
.L_35:
        /*00cc*/ 	.byte	0x04, 0x36
        /*00ce*/ 	.short	(.L_37 - .L_36)
.L_36:
        /*00d0*/ 	.word	0x00000008
.L_37:


//--------------------- .nv.callgraph             --------------------------
	.section	.nv.callgraph,"",@"SHT_CUDA_CALLGRAPH"
	.align	4
	.sectionentsize	8
	.align		4
        /*0000*/ 	.word	0x00000000
	.align		4
        /*0004*/ 	.word	0xffffffff
	.align		4
        /*0008*/ 	.word	0x00000000
	.align		4
        /*000c*/ 	.word	0xfffffffe
	.align		4
        /*0010*/ 	.word	0x00000000
	.align		4
        /*0014*/ 	.word	0xfffffffd
	.align		4
        /*0018*/ 	.word	0x00000000
	.align		4
        /*001c*/ 	.word	0xfffffffc


//--------------------- .nv.constant4             --------------------------
	.section	.nv.constant4,"a",@progbits
	.align	8
	.align		8
.nv.constant4:
        /*0000*/ 	.dword	_$_str
	.align		8
        /*0008*/ 	.dword	_$_str_$_2


//--------------------- .text.triton_poi_fused__native_batch_norm_legit_no_training_add_convolution_relu_1 --------------------------
	.section	.text.triton_poi_fused__native_batch_norm_legit_no_training_add_convolution_relu_1,"ax",@progbits
	.align	128
        .global         triton_poi_fused__native_batch_norm_legit_no_training_add_convolution_relu_1
        .type           triton_poi_fused__native_batch_norm_legit_no_training_add_convolution_relu_1,@function
        .size           triton_poi_fused__native_batch_norm_legit_no_training_add_convolution_relu_1,(.L_x_1 - triton_poi_fused__native_batch_norm_legit_no_training_add_convolution_relu_1)
        .other          triton_poi_fused__native_batch_norm_legit_no_training_add_convolution_relu_1,@"STO_CUDA_ENTRY STV_DEFAULT"
triton_poi_fused__native_batch_norm_legit_no_training_add_convolution_relu_1:
.text.triton_poi_fused__native_batch_norm_legit_no_training_add_convolution_relu_1:
[----:B------:R-:W0:Y:S01]  /*0000*/  LDC R1, c[0x0][0x28] ;  /* 0x00000a00ff017b82 */ /* 0x000e220000000800 */
[----:B------:R-:W1:Y:S07]  /*0010*/  S2R R0, SR_TID.X ;  /* 0x0000000000007919 */ /* 0x000e6e0000002100 */
[----:B------:R-:W2:Y:S01]  /*0020*/  LDC.64 R2, c[0x0][0x230] ;  /* 0x00008c00ff027b82 */ /* 0x000ea20000000a00 */
[----:B------:R-:W-:Y:S01]  /*0030*/  MOV R10, RZ ;  /* 0x000000ff000a7202 */ /* 0x000fe20000000f00 */
[----:B------:R-:W-:Y:S01]  /*0040*/  ULDC.64 UR4, c[0x0][0x208] ;  /* 0x0000820000047ab9 */ /* 0x000fe20000000a00 */
[----:B------:R-:W3:Y:S05]  /*0050*/  S2R R11, SR_CTAID.X ;  /* 0x00000000000b7919 */ /* 0x000eea0000002500 */
[----:B------:R-:W4:Y:S08]  /*0060*/  LDC.64 R18, c[0x0][0x218] ;  /* 0x00008600ff127b82 */ /* 0x000f300000000a00 */
[----:B------:R-:W5:Y:S08]  /*0070*/  LDC.64 R20, c[0x0][0x228] ;  /* 0x00008a00ff147b82 */ /* 0x000f700000000a00 */
[----:B------:R-:W4:Y:S01]  /*0080*/  LDC.64 R12, c[0x0][0x238] ;  /* 0x00008e00ff0c7b82 */ /* 0x000f220000000a00 */
[----:B-1----:R-:W-:-:S07]  /*0090*/  SHF.L.U32 R0, R0, 0x1, RZ ;  /* 0x0000000100007819 */ /* 0x002fce00000006ff */
[----:B------:R-:W1:Y:S01]  /*00a0*/  LDC.64 R8, c[0x0][0x240] ;  /* 0x00009000ff087b82 */ /* 0x000e620000000a00 */
[----:B---3--:R-:W-:Y:S02]  /*00b0*/  SHF.R.S32.HI R4, RZ, 0x17, R11 ;  /* 0x00000017ff047819 */ /* 0x008fe4000001140b */
[----:B------:R-:W-:Y:S02]  /*00c0*/  LOP3.LUT R0, R0, 0xfe, RZ, 0xc0, !PT ;  /* 0x000000fe00007812 */ /* 0x000fe400078ec0ff */
[----:B------:R-:W-:Y:S02]  /*00d0*/  SGXT R4, R4, 0x1 ;  /* 0x000000010404781a */ /* 0x000fe40000000200 */
[----:B------:R-:W-:-:S04]  /*00e0*/  LEA R11, R11, R0, 0x8 ;  /* 0x000000000b0b7211 */ /* 0x000fc800078e40ff */
[----:B------:R-:W-:Y:S02]  /*00f0*/  LEA.HI R4, R4, R11, RZ, 0x4 ;  /* 0x0000000b04047211 */ /* 0x000fe400078f20ff */
[----:B------:R-:W-:Y:S02]  /*0100*/  ISETP.GE.AND P0, PT, R11, 0x100, PT ;  /* 0x000001000b00780c */ /* 0x000fe40003f06270 */
[----:B------:R-:W-:-:S04]  /*0110*/  SHF.R.S32.HI R4, RZ, 0x4, R4 ;  /* 0x00000004ff047819 */ /* 0x000fc80000011404 */
[----:B------:R-:W-:-:S04]  /*0120*/  LEA.HI R0, R4, R4, RZ, 0x2 ;  /* 0x0000000404007211 */ /* 0x000fc800078f10ff */
[----:B------:R-:W-:Y:S01]  /*0130*/  LOP3.LUT R23, R0, 0xfffffffc, RZ, 0xc0, !PT ;  /* 0xfffffffc00177812 */ /* 0x000fe200078ec0ff */
[----:B------:R-:W-:-:S03]  /*0140*/  HFMA2.MMA R0, -RZ, RZ, 0, 0 ;  /* 0x00000000ff007435 */ /* 0x000fc600000001ff */
[----:B------:R-:W-:Y:S02]  /*0150*/  IADD3 R23, R4, -R23, RZ ;  /* 0x8000001704177210 */ /* 0x000fe40007ffe0ff */
[----:B------:R-:W3:Y:S03]  /*0160*/  LDC.64 R4, c[0x0][0x210] ;  /* 0x00008400ff047b82 */ /* 0x000ee60000000a00 */
[----:B--2---:R-:W-:-:S05]  /*0170*/  IMAD.WIDE R2, R23, 0x4, R2 ;  /* 0x0000000417027825 */ /* 0x004fca00078e0202 */
[----:B------:R-:W2:Y:S04]  /*0180*/  @!P0 LDG.E.EL R0, desc[UR4][R2.64] ;  /* 0x0000000402008981 */ /* 0x000ea8000c2e1900 */
[----:B------:R1:W2:Y:S01]  /*0190*/  @!P0 LDG.E.EL R10, desc[UR4][R2.64] ;  /* 0x00000004020a8981 */ /* 0x0002a2000c2e1900 */
[----:B------:R-:W-:Y:S02]  /*01a0*/  CS2R R14, SRZ ;  /* 0x00000000000e7805 */ /* 0x000fe4000001ff00 */
[----:B------:R-:W-:Y:S01]  /*01b0*/  CS2R R6, SRZ ;  /* 0x0000000000067805 */ /* 0x000fe2000001ff00 */
[----:B----4-:R-:W-:Y:S01]  /*01c0*/  IMAD.WIDE R18, R23, 0x4, R18 ;  /* 0x0000000417127825 */ /* 0x010fe200078e0212 */
[----:B------:R-:W-:-:S03]  /*01d0*/  CS2R R16, SRZ ;  /* 0x0000000000107805 */ /* 0x000fc6000001ff00 */
[----:B-----5:R-:W-:Y:S01]  /*01e0*/  IMAD.WIDE R20, R23, 0x4, R20 ;  /* 0x0000000417147825 */ /* 0x020fe200078e0214 */
[----:B------:R-:W4:Y:S01]  /*01f0*/  @!P0 LDG.E.EL R15, desc[UR4][R18.64] ;  /* 0x00000004120f8981 */ /* 0x000f22000c2e1900 */
[----:B-1----:R-:W1:Y:S02]  /*0200*/  LDC.64 R2, c[0x0][0x220] ;  /* 0x00008800ff027b82 */ /* 0x002e640000000a00 */
[----:B---3--:R-:W-:Y:S01]  /*0210*/  IMAD.WIDE R4, R11, 0x4, R4 ;  /* 0x000000040b047825 */ /* 0x008fe200078e0204 */
[----:B------:R3:W5:Y:S04]  /*0220*/  @!P0 LDG.E.EL R14, desc[UR4][R18.64] ;  /* 0x00000004120e8981 */ /* 0x000768000c2e1900 */
[----:B------:R-:W4:Y:S01]  /*0230*/  @!P0 LDG.E.64 R6, desc[UR4][R4.64] ;  /* 0x0000000404068981 */ /* 0x000f22000c1e1b00 */
[----:B0-----:R-:W-:Y:S01]  /*0240*/  IMAD.WIDE R12, R23, 0x4, R12 ;  /* 0x00000004170c7825 */ /* 0x001fe200078e020c */
[----:B------:R-:W-:-:S02]  /*0250*/  CS2R R24, SRZ ;  /* 0x0000000000187805 */ /* 0x000fc4000001ff00 */
[----:B------:R-:W4:Y:S01]  /*0260*/  @!P0 LDG.E.EL R17, desc[UR4][R20.64] ;  /* 0x0000000414118981 */ /* 0x000f22000c2e1900 */
[----:B------:R-:W-:Y:S01]  /*0270*/  IMAD.WIDE R8, R23, 0x4, R8 ;  /* 0x0000000417087825 */ /* 0x000fe200078e0208 */
[----:B------:R-:W-:Y:S02]  /*0280*/  CS2R R22, SRZ ;  /* 0x0000000000167805 */ /* 0x000fe4000001ff00 */
[----:B------:R-:W4:Y:S04]  /*0290*/  @!P0 LDG.E.EL R16, desc[UR4][R20.64] ;  /* 0x0000000414108981 */ /* 0x000f28000c2e1900 */
[----:B------:R-:W4:Y:S04]  /*02a0*/  @!P0 LDG.E.EL R24, desc[UR4][R12.64] ;  /* 0x000000040c188981 */ /* 0x000f28000c2e1900 */
[----:B------:R-:W5:Y:S04]  /*02b0*/  @!P0 LDG.E.EL R23, desc[UR4][R8.64] ;  /* 0x0000000408178981 */ /* 0x000f68000c2e1900 */
[----:B------:R-:W5:Y:S04]  /*02c0*/  @!P0 LDG.E.EL R25, desc[UR4][R12.64] ;  /* 0x000000040c198981 */ /* 0x000f68000c2e1900 */
[----:B------:R-:W5:Y:S01]  /*02d0*/  @!P0 LDG.E.EL R22, desc[UR4][R8.64] ;  /* 0x0000000408168981 */ /* 0x000f62000c2e1900 */
[----:B---3--:R-:W-:Y:S01]  /*02e0*/  CS2R R18, SRZ ;  /* 0x0000000000127805 */ /* 0x008fe2000001ff00 */
[----:B-1----:R-:W-:-:S05]  /*02f0*/  IMAD.WIDE R2, R11, 0x4, R2 ;  /* 0x000000040b027825 */ /* 0x002fca00078e0202 */
[----:B------:R0:W3:Y:S02]  /*0300*/  @!P0 LDG.E.64 R18, desc[UR4][R2.64] ;  /* 0x0000000402128981 */ /* 0x0000e4000c1e1b00 */
[----:B0-----:R-:W-:Y:S01]  /*0310*/  HFMA2.MMA R2, -RZ, RZ, 1.625, 0 ;  /* 0x3e800000ff027435 */ /* 0x001fe200000001ff */
[----:B--2---:R-:W-:Y:S01]  /*0320*/  FADD R0, R0, 9.9999997473787516356e-06 ;  /* 0x3727c5ac00007421 */ /* 0x004fe20000000000 */
[----:B------:R-:W-:-:S03]  /*0330*/  FADD R10, R10, 9.9999997473787516356e-06 ;  /* 0x3727c5ac0a0a7421 */ /* 0x000fc60000000000 */
[----:B------:R-:W0:Y:S08]  /*0340*/  MUFU.SQRT R20, R0 ;  /* 0x0000000000147308 */ /* 0x000e300000002000 */
[----:B------:R-:W1:Y:S01]  /*0350*/  MUFU.SQRT R21, R10 ;  /* 0x0000000a00157308 */ /* 0x000e620000002000 */
[C---:B0-----:R-:W-:Y:S02]  /*0360*/  FSETP.GT.AND P1, PT, R20.reuse, 8.50705917302346158658e+37, PT ;  /* 0x7e8000001400780b */ /* 0x041fe40003f24000 */
[----:B------:R-:W-:-:S02]  /*0370*/  FSETP.GEU.AND P3, PT, R20, 1.175494350822287508e-38, PT ;  /* 0x008000001400780b */ /* 0x000fc40003f6e000 */
[C---:B-1----:R-:W-:Y:S02]  /*0380*/  FSETP.GT.AND P2, PT, R21.reuse, 8.50705917302346158658e+37, PT ;  /* 0x7e8000001500780b */ /* 0x042fe40003f44000 */
[----:B------:R-:W-:-:S07]  /*0390*/  FSETP.GEU.AND P4, PT, R21, 1.175494350822287508e-38, PT ;  /* 0x008000001500780b */ /* 0x000fce0003f8e000 */
[----:B------:R-:W-:-:S04]  /*03a0*/  @P1 FMUL R20, R20, 0.25 ;  /* 0x3e80000014141820 */ /* 0x000fc80000400000 */
[----:B------:R-:W-:Y:S01]  /*03b0*/  @!P3 FMUL R20, R20, 16777216 ;  /* 0x4b8000001414b820 */ /* 0x000fe20000400000 */
[----:B------:R-:W-:-:S04]  /*03c0*/  @P2 FMUL R21, R21, 0.25 ;  /* 0x3e80000015152820 */ /* 0x000fc80000400000 */
[----:B------:R-:W-:Y:S01]  /*03d0*/  @!P4 FMUL R21, R21, 16777216 ;  /* 0x4b8000001515c820 */ /* 0x000fe20000400000 */
[----:B------:R-:W0:Y:S01]  /*03e0*/  MUFU.RCP R20, R20 ;  /* 0x0000001400147308 */ /* 0x000e220000001000 */
[C---:B------:R-:W-:Y:S02]  /*03f0*/  FSEL R3, R2.reuse, 1, P1 ;  /* 0x3f80000002037808 */ /* 0x040fe40000800000 */
[----:B------:R-:W-:-:S05]  /*0400*/  FSEL R2, R2, 1, P2 ;  /* 0x3f80000002027808 */ /* 0x000fca0001000000 */
[----:B------:R-:W1:Y:S01]  /*0410*/  MUFU.RCP R21, R21 ;  /* 0x0000001500157308 */ /* 0x000e620000001000 */
[----:B------:R-:W-:Y:S01]  /*0420*/  @!P3 FMUL R3, R3, 16777216 ;  /* 0x4b8000000303b820 */ /* 0x000fe20000400000 */
[----:B------:R-:W-:Y:S01]  /*0430*/  @!P4 FMUL R2, R2, 16777216 ;  /* 0x4b8000000202c820 */ /* 0x000fe20000400000 */
[----:B----4-:R-:W-:Y:S01]  /*0440*/  FADD R6, R15, R6 ;  /* 0x000000060f067221 */ /* 0x010fe20000000000 */
[----:B-----5:R-:W-:Y:S01]  /*0450*/  FADD R7, R14, R7 ;  /* 0x000000070e077221 */ /* 0x020fe20000000000 */
[----:B0-----:R-:W-:Y:S02]  /*0460*/  FMUL R0, R20, R3 ;  /* 0x0000000314007220 */ /* 0x001fe40000400000 */
[----:B------:R-:W-:Y:S01]  /*0470*/  FADD R17, R6, -R17 ;  /* 0x8000001106117221 */ /* 0x000fe20000000000 */
[----:B------:R-:W-:Y:S01]  /*0480*/  FADD R16, R7, -R16 ;  /* 0x8000001007107221 */ /* 0x000fe20000000000 */
[----:B-1----:R-:W-:Y:S02]  /*0490*/  FMUL R9, R21, R2 ;  /* 0x0000000215097220 */ /* 0x002fe40000400000 */
[----:B------:R-:W0:Y:S01]  /*04a0*/  LDC.64 R2, c[0x0][0x248] ;  /* 0x00009200ff027b82 */ /* 0x000e220000000a00 */
[----:B------:R-:W-:Y:S01]  /*04b0*/  FMUL R0, R17, R0 ;  /* 0x0000000011007220 */ /* 0x000fe20000400000 */
[----:B------:R-:W-:-:S03]  /*04c0*/  FMUL R9, R16, R9 ;  /* 0x0000000910097220 */ /* 0x000fc60000400000 */
[----:B------:R-:W-:Y:S01]  /*04d0*/  FFMA R0, R0, R24, R23 ;  /* 0x0000001800007223 */ /* 0x000fe20000000017 */
[----:B------:R-:W-:-:S04]  /*04e0*/  FFMA R9, R9, R25, R22 ;  /* 0x0000001909097223 */ /* 0x000fc80000000016 */
[C---:B------:R-:W-:Y:S02]  /*04f0*/  FSETP.GEU.AND P1, PT, R0.reuse, RZ, PT ;  /* 0x000000ff0000720b */ /* 0x040fe40003f2e000 */
[C---:B------:R-:W-:Y:S02]  /*0500*/  FSETP.GEU.AND P2, PT, R9.reuse, RZ, PT ;  /* 0x000000ff0900720b */ /* 0x040fe40003f4e000 */
[----:B------:R-:W-:Y:S02]  /*0510*/  FSEL R13, R0, RZ, P1 ;  /* 0x000000ff000d7208 */ /* 0x000fe40000800000 */
[----:B------:R-:W-:Y:S01]  /*0520*/  FSEL R0, R9, RZ, P2 ;  /* 0x000000ff09007208 */ /* 0x000fe20001000000 */
[----:B------:R1:W-:Y:S02]  /*0530*/  @!P0 STG.E.64 desc[UR4][R4.64], R6 ;  /* 0x0000000604008986 */ /* 0x0003e4000c101b04 */
[----:B---3--:R-:W-:Y:S02]  /*0540*/  FADD R18, R13, R18 ;  /* 0x000000120d127221 */ /* 0x008fe40000000000 */
[----:B------:R-:W-:Y:S01]  /*0550*/  FADD R19, R0, R19 ;  /* 0x0000001300137221 */ /* 0x000fe20000000000 */
[----:B0-----:R-:W-:Y:S01]  /*0560*/  IMAD.WIDE R2, R11, 0x4, R2 ;  /* 0x000000040b027825 */ /* 0x001fe200078e0202 */
[----:B------:R-:W-:Y:S06]  /*0570*/  @P0 EXIT ;  /* 0x000000000000094d */ /* 0x000fec0003800000 */
[----:B------:R-:W-:Y:S01]  /*0580*/  STG.E.64 desc[UR4][R2.64], R18 ;  /* 0x0000001202007986 */ /* 0x000fe2000c101b04 */
[----:B------:R-:W-:Y:S05]  /*0590*/  EXIT ;  /* 0x000000000000794d */ /* 0x000fea0003800000 */
.L_x_0:
[----:B------:R-:W-:-:S00]  /*05a0*/  BRA `(.L_x_0) ;  /* 0xfffffffc00fc7947 */ /* 0x000fc0000383ffff */
[----:B------:R-:W-:-:S00]  /*05b0*/  NOP ;  /* 0x0000000000007918 */ /* 0x000fc00000000000 */
        /* <DEDUP_REMOVED lines=12> */
.L_x_1:


//--------------------- .nv.global.init           --------------------------
	.section	.nv.global.init,"aw",@progbits
.nv.global.init:
	.type		_$_str,@object
	.size		_$_str,(_$_str_$_2 - _$_str)
_$_str:
        /*0000*/ 	.byte	0x5f, 0x5f, 0x43, 0x55, 0x44, 0x41, 0x5f, 0x46, 0x54, 0x5a, 0x00
	.type		_$_str_$_2,@object
	.size		_$_str_$_2,(.L_1 - _$_str_$_2)
_$_str_$_2:
        /*000b*/ 	.byte	0x5f, 0x5f, 0x43, 0x55, 0x44, 0x41, 0x5f, 0x50, 0x52, 0x45, 0x43, 0x5f, 0x53, 0x51, 0x52, 0x54
        /*001b*/ 	.byte	0x00
.L_1:


//--------------------- .nv.constant0.triton_poi_fused__native_batch_norm_legit_no_training_add_convolution_relu_1 --------------------------
	.section	.nv.constant0.triton_poi_fused__native_batch_norm_legit_no_training_add_convolution_relu_1,"a",@progbits
	.sectionflags	@""
	.align	4
.nv.constant0.triton_poi_fused__native_batch_norm_legit_no_training_add_convolution_relu_1:
	.zero		596
